	.headerflags	@"EF_CUDA_TEXMODE_UNIFIED EF_CUDA_64BIT_ADDRESS EF_CUDA_ACCELERATORS EF_CUDA_SM90 EF_CUDA_VIRTUAL_SM(EF_CUDA_SM90)"
	.elftype	@"ET_EXEC"


//--------------------- .nv.info                  --------------------------
	.section	.nv.info,"",@"SHT_CUDA_INFO"
	.align	4


	//----- nvinfo : EIATTR_REGCOUNT
	.align		4
        /*0000*/ 	.byte	0x04, 0x2f
        /*0002*/ 	.short	(.L_3 - .L_2)
	.align		4
.L_2:
        /*0004*/ 	.word	index@(triton_poi_fused__native_batch_norm_legit_no_training_relu_3)
        /*0008*/ 	.word	0x00000020


	//----- nvinfo : EIATTR_MIN_STACK_SIZE
	.align		4
.L_3:
        /*000c*/ 	.byte	0x04, 0x12
        /*000e*/ 	.short	(.L_5 - .L_4)
	.align		4
.L_4:
        /*0010*/ 	.word	index@(triton_poi_fused__native_batch_norm_legit_no_training_relu_3)
        /*0014*/ 	.word	0x00000000


	//----- nvinfo : EIATTR_FRAME_SIZE
	.align		4
.L_5:
        /*0018*/ 	.byte	0x04, 0x11
        /*001a*/ 	.short	(.L_7 - .L_6)
	.align		4
.L_6:
        /*001c*/ 	.word	index@(triton_poi_fused__native_batch_norm_legit_no_training_relu_3)
        /*0020*/ 	.word	0x00000000


	//----- nvinfo : EIATTR_MIN_STACK_SIZE
	.align		4
.L_7:
        /*0024*/ 	.byte	0x04, 0x12
        /*0026*/ 	.short	(.L_9 - .L_8)
	.align		4
.L_8:
        /*0028*/ 	.word	index@(triton_poi_fused__native_batch_norm_legit_no_training_relu_3)
        /*002c*/ 	.word	0x00000000
.L_9:


//--------------------- .nv.info.triton_poi_fused__native_batch_norm_legit_no_training_relu_3 --------------------------
	.section	.nv.info.triton_poi_fused__native_batch_norm_legit_no_training_relu_3,"",@"SHT_CUDA_INFO"
	.sectionflags	@""
	.align	4


	//----- nvinfo : EIATTR_CUDA_API_VERSION
	.align		4
        /*0000*/ 	.byte	0x04, 0x37
        /*0002*/ 	.short	(.L_11 - .L_10)
.L_10:
        /*0004*/ 	.word	0x0000007c


	//----- nvinfo : EIATTR_KPARAM_INFO
	.align		4
.L_11:
        /*0008*/ 	.byte	0x04, 0x17
        /*000a*/ 	.short	(.L_13 - .L_12)
.L_12:
        /*000c*/ 	.word	0x00000000
        /*0010*/ 	.short	0x0006
        /*0012*/ 	.short	0x0030
        /*0014*/ 	.byte	0x00, 0xf0, 0x11, 0x00


	//----- nvinfo : EIATTR_KPARAM_INFO
	.align		4
.L_13:
        /*0018*/ 	.byte	0x04, 0x17
        /*001a*/ 	.short	(.L_15 - .L_14)
.L_14:
        /*001c*/ 	.word	0x00000000
        /*0020*/ 	.short	0x0005
        /*0022*/ 	.short	0x0028
        /*0024*/ 	.byte	0x00, 0xf4, 0x21, 0x00


	//----- nvinfo : EIATTR_KPARAM_INFO
	.align		4
.L_15:
        /*0028*/ 	.byte	0x04, 0x17
        /*002a*/ 	.short	(.L_17 - .L_16)
.L_16:
        /*002c*/ 	.word	0x00000000
        /*0030*/ 	.short	0x0004
        /*0032*/ 	.short	0x0020
        /*0034*/ 	.byte	0x00, 0xf4, 0x21, 0x00


	//----- nvinfo : EIATTR_KPARAM_INFO
	.align		4
.L_17:
        /*0038*/ 	.byte	0x04, 0x17
        /*003a*/ 	.short	(.L_19 - .L_18)
.L_18:
        /*003c*/ 	.word	0x00000000
        /*0040*/ 	.short	0x0003
        /*0042*/ 	.short	0x0018
        /*0044*/ 	.byte	0x00, 0xf4, 0x21, 0x00


	//----- nvinfo : EIATTR_KPARAM_INFO
	.align		4
.L_19:
        /*0048*/ 	.byte	0x04, 0x17
        /*004a*/ 	.short	(.L_21 - .L_20)
.L_20:
        /*004c*/ 	.word	0x00000000
        /*0050*/ 	.short	0x0002
        /*0052*/ 	.short	0x0010
        /*0054*/ 	.byte	0x00, 0xf4, 0x21, 0x00


	//----- nvinfo : EIATTR_KPARAM_INFO
	.align		4
.L_21:
        /*0058*/ 	.byte	0x04, 0x17
        /*005a*/ 	.short	(.L_23 - .L_22)
.L_22:
        /*005c*/ 	.word	0x00000000
        /*0060*/ 	.short	0x0001
        /*0062*/ 	.short	0x0008
        /*0064*/ 	.byte	0x00, 0xf4, 0x21, 0x00


	//----- nvinfo : EIATTR_KPARAM_INFO
	.align		4
.L_23:
        /*0068*/ 	.byte	0x04, 0x17
        /*006a*/ 	.short	(.L_25 - .L_24)
.L_24:
        /*006c*/ 	.word	0x00000000
        /*0070*/ 	.short	0x0000
        /*0072*/ 	.short	0x0000
        /*0074*/ 	.byte	0x00, 0xf4, 0x21, 0x00


	//----- nvinfo : EIATTR_SPARSE_MMA_MASK
	.align		4
.L_25:
        /*0078*/ 	.byte	0x03, 0x50
        /*007a*/ 	.short	0x0000


	//----- nvinfo : EIATTR_MAXREG_COUNT
	.align		4
        /*007c*/ 	.byte	0x03, 0x1b
        /*007e*/ 	.short	0x00ff


	//----- nvinfo : EIATTR_EXIT_INSTR_OFFSETS
	.align		4
        /*0080*/ 	.byte	0x04, 0x1c
        /*0082*/ 	.short	(.L_27 - .L_26)


	//   ....[0]....
.L_26:
        /*0084*/ 	.word	0x00000710


	//----- nvinfo : EIATTR_REQNTID
	.align		4
.L_27:
        /*0088*/ 	.byte	0x04, 0x10
        /*008a*/ 	.short	(.L_29 - .L_28)
.L_28:
        /*008c*/ 	.word	0x00000080
        /*0090*/ 	.word	0x00000001
        /*0094*/ 	.word	0x00000001


	//----- nvinfo : EIATTR_CBANK_PARAM_SIZE
	.align		4
.L_29:
        /*0098*/ 	.byte	0x03, 0x19
        /*009a*/ 	.short	0x0034


	//----- nvinfo : EIATTR_PARAM_CBANK
	.align		4
        /*009c*/ 	.byte	0x04, 0x0a
        /*009e*/ 	.short	(.L_31 - .L_30)
	.align		4
.L_30:
        /*00a0*/ 	.word	index@(.nv.constant0.triton_poi_fused__native_batch_norm_legit_no_training_relu_3)
        /*00a4*/ 	.short	0x0210
        /*00a6*/ 	.short	0x0034


	//----- nvinfo : EIATTR_SW_WAR
	.align		4
.L_31:
        /*00a8*/ 	.byte	0x04, 0x36
        /*00aa*/ 	.short	(.L_33 - .L_32)
.L_32:
        /*00ac*/ 	.word	0x00000008
.L_33:


//--------------------- .nv.callgraph             --------------------------
	.section	.nv.callgraph,"",@"SHT_CUDA_CALLGRAPH"
	.align	4
	.sectionentsize	8
	.align		4
        /*0000*/ 	.word	0x00000000
	.align		4
        /*0004*/ 	.word	0xffffffff
	.align		4
        /*0008*/ 	.word	0x00000000
	.align		4
        /*000c*/ 	.word	0xfffffffe
	.align		4
        /*0010*/ 	.word	0x00000000
	.align		4
        /*0014*/ 	.word	0xfffffffd
	.align		4
        /*0018*/ 	.word	0x00000000
	.align		4
        /*001c*/ 	.word	0xfffffffc


//--------------------- .nv.constant4             --------------------------
	.section	.nv.constant4,"a",@progbits
	.align	8
	.align		8
.nv.constant4:
        /*0000*/ 	.dword	_$_str
	.align		8
        /*0008*/ 	.dword	_$_str_$_2


//--------------------- .text.triton_poi_fused__native_batch_norm_legit_no_training_relu_3 --------------------------
	.section	.text.triton_poi_fused__native_batch_norm_legit_no_training_relu_3,"ax",@progbits
	.align	128
        .global         triton_poi_fused__native_batch_norm_legit_no_training_relu_3
        .type           triton_poi_fused__native_batch_norm_legit_no_training_relu_3,@function
        .size           triton_poi_fused__native_batch_norm_legit_no_training_relu_3,(.L_x_1 - triton_poi_fused__native_batch_norm_legit_no_training_relu_3)
        .other          triton_poi_fused__native_batch_norm_legit_no_training_relu_3,@"STO_CUDA_ENTRY STV_DEFAULT"
triton_poi_fused__native_batch_norm_legit_no_training_relu_3:
.text.triton_poi_fused__native_batch_norm_legit_no_training_relu_3:
[----:B------:R-:W-:Y:S01]  /*0000*/  LDC R1, c[0x0][0x28] ;  /* 0x00000a00ff017b82 */ /* 0x000fe20000000800 */
[----:B------:R-:W1:Y:S07]  /*0010*/  S2R R0, SR_TID.X ;  /* 0x0000000000007919 */ /* 0x000e6e0000002100 */
[----:B------:R-:W2:Y:S01]  /*0020*/  LDC.64 R4, c[0x0][0x220] ;  /* 0x00008800ff047b82 */ /* 0x000ea20000000a00 */
[----:B------:R-:W-:Y:S01]  /*0030*/  ULDC.64 UR4, c[0x0][0x208] ;  /* 0x0000820000047ab9 */ /* 0x000fe20000000a00 */
[----:B------:R-:W3:Y:S06]  /*0040*/  S2R R7, SR_CTAID.X ;  /* 0x0000000000077919 */ /* 0x000eec0000002500 */
[----:B------:R-:W4:Y:S08]  /*0050*/  LDC.64 R12, c[0x0][0x218] ;  /* 0x00008600ff0c7b82 */ /* 0x000f300000000a00 */
[----:B------:R-:W5:Y:S08]  /*0060*/  LDC.64 R22, c[0x0][0x210] ;  /* 0x00008400ff167b82 */ /* 0x000f700000000a00 */
[----:B------:R-:W5:Y:S01]  /*0070*/  LDC.64 R20, c[0x0][0x228] ;  /* 0x00008a00ff147b82 */ /* 0x000f620000000a00 */
[----:B-1----:R-:W-:-:S07]  /*0080*/  SHF.L.U32 R0, R0, 0x2, RZ ;  /* 0x0000000200007819 */ /* 0x002fce00000006ff */
[----:B------:R-:W1:Y:S01]  /*0090*/  LDC.64 R24, c[0x0][0x230] ;  /* 0x00008c00ff187b82 */ /* 0x000e620000000a00 */
[----:B---3--:R-:W-:Y:S02]  /*00a0*/  SHF.R.S32.HI R3, RZ, 0x15, R7 ;  /* 0x00000015ff037819 */ /* 0x008fe40000011407 */
[----:B------:R-:W-:Y:S02]  /*00b0*/  LOP3.LUT R0, R0, 0x1fc, RZ, 0xc0, !PT ;  /* 0x000001fc00007812 */ /* 0x000fe400078ec0ff */
[----:B------:R-:W-:Y:S02]  /*00c0*/  SGXT R3, R3, 0x1 ;  /* 0x000000010303781a */ /* 0x000fe40000000200 */
[----:B------:R-:W-:-:S04]  /*00d0*/  LEA R0, R7, R0, 0xa ;  /* 0x0000000007007211 */ /* 0x000fc800078e50ff */
[----:B------:R-:W-:-:S04]  /*00e0*/  LEA.HI R3, R3, R0, RZ, 0x8 ;  /* 0x0000000003037211 */ /* 0x000fc800078f40ff */
[----:B------:R-:W-:-:S04]  /*00f0*/  LOP3.LUT R3, R3, 0xffffff00, RZ, 0xc0, !PT ;  /* 0xffffff0003037812 */ /* 0x000fc800078ec0ff */
[----:B------:R-:W-:-:S05]  /*0100*/  IADD3 R3, R0, -R3, RZ ;  /* 0x8000000300037210 */ /* 0x000fca0007ffe0ff */
[----:B--2---:R-:W-:-:S06]  /*0110*/  IMAD.WIDE R4, R3, 0x4, R4 ;  /* 0x0000000403047825 */ /* 0x004fcc00078e0204 */
[----:B------:R-:W2:Y:S01]  /*0120*/  LDG.E.EL.128 R4, desc[UR4][R4.64] ;  /* 0x0000000404047981 */ /* 0x000ea2000c2e1d00 */
[----:B----4-:R-:W-:-:S04]  /*0130*/  IMAD.WIDE R12, R3, 0x4, R12 ;  /* 0x00000004030c7825 */ /* 0x010fc800078e020c */
[----:B-----5:R-:W-:Y:S02]  /*0140*/  IMAD.WIDE R22, R0, 0x4, R22 ;  /* 0x0000000400167825 */ /* 0x020fe400078e0216 */
[----:B------:R-:W3:Y:S02]  /*0150*/  LDG.E.EL.128 R12, desc[UR4][R12.64] ;  /* 0x000000040c0c7981 */ /* 0x000ee4000c2e1d00 */
[C---:B0-----:R-:W-:Y:S02]  /*0160*/  IMAD.WIDE R20, R3.reuse, 0x4, R20 ;  /* 0x0000000403147825 */ /* 0x041fe400078e0214 */
[----:B------:R-:W3:Y:S02]  /*0170*/  LDG.E.128 R16, desc[UR4][R22.64+0x800] ;  /* 0x0008000416107981 */ /* 0x000ee4000c1e1d00 */
[----:B-1----:R-:W-:-:S04]  /*0180*/  IMAD.WIDE R24, R3, 0x4, R24 ;  /* 0x0000000403187825 */ /* 0x002fc800078e0218 */
[----:B--2---:R-:W-:Y:S01]  /*0190*/  FADD R6, R6, 9.9999997473787516356e-06 ;  /* 0x3727c5ac06067421 */ /* 0x004fe20000000000 */
[----:B------:R-:W-:Y:S01]  /*01a0*/  FADD R2, R4, 9.9999997473787516356e-06 ;  /* 0x3727c5ac04027421 */ /* 0x000fe20000000000 */
[----:B------:R-:W-:-:S03]  /*01b0*/  FADD R8, R5, 9.9999997473787516356e-06 ;  /* 0x3727c5ac05087421 */ /* 0x000fc60000000000 */
[----:B------:R-:W0:Y:S08]  /*01c0*/  MUFU.SQRT R26, R2 ;  /* 0x00000002001a7308 */ /* 0x000e300000002000 */
[----:B------:R-:W1:Y:S01]  /*01d0*/  MUFU.SQRT R6, R6 ;  /* 0x0000000600067308 */ /* 0x000e620000002000 */
[----:B0-----:R-:W-:-:S07]  /*01e0*/  FSETP.GT.AND P0, PT, R26, 8.50705917302346158658e+37, PT ;  /* 0x7e8000001a00780b */ /* 0x001fce0003f04000 */
[----:B------:R0:W2:Y:S01]  /*01f0*/  MUFU.SQRT R27, R8 ;  /* 0x00000008001b7308 */ /* 0x0000a20000002000 */
[----:B------:R-:W-:Y:S02]  /*0200*/  FSETP.GEU.AND P3, PT, R26, 1.175494350822287508e-38, PT ;  /* 0x008000001a00780b */ /* 0x000fe40003f6e000 */
[C---:B-1----:R-:W-:Y:S02]  /*0210*/  FSETP.GT.AND P2, PT, R6.reuse, 8.50705917302346158658e+37, PT ;  /* 0x7e8000000600780b */ /* 0x042fe40003f44000 */
[----:B------:R-:W-:Y:S01]  /*0220*/  FSETP.GEU.AND P5, PT, R6, 1.175494350822287508e-38, PT ;  /* 0x008000000600780b */ /* 0x000fe20003fae000 */
[----:B------:R-:W-:Y:S01]  /*0230*/  HFMA2.MMA R2, -RZ, RZ, 1.625, 0 ;  /* 0x3e800000ff027435 */ /* 0x000fe200000001ff */
[----:B0-----:R-:W4:Y:S01]  /*0240*/  LDG.E.128 R8, desc[UR4][R22.64] ;  /* 0x0000000416087981 */ /* 0x001f22000c1e1d00 */
[----:B------:R-:W-:Y:S01]  /*0250*/  @P0 FMUL R26, R26, 0.25 ;  /* 0x3e8000001a1a0820 */ /* 0x000fe20000400000 */
[----:B--2---:R-:W-:-:S05]  /*0260*/  FSETP.GT.AND P1, PT, R27, 8.50705917302346158658e+37, PT ;  /* 0x7e8000001b00780b */ /* 0x004fca0003f24000 */
[----:B------:R-:W-:Y:S01]  /*0270*/  @!P3 FMUL R26, R26, 16777216 ;  /* 0x4b8000001a1ab820 */ /* 0x000fe20000400000 */
[C---:B------:R-:W-:Y:S01]  /*0280*/  FSETP.GEU.AND P4, PT, R27.reuse, 1.175494350822287508e-38, PT ;  /* 0x008000001b00780b */ /* 0x040fe20003f8e000 */
[----:B------:R-:W-:Y:S02]  /*0290*/  @P2 FMUL R6, R6, 0.25 ;  /* 0x3e80000006062820 */ /* 0x000fe40000400000 */
[----:B------:R0:W1:Y:S01]  /*02a0*/  MUFU.RCP R5, R26 ;  /* 0x0000001a00057308 */ /* 0x0000620000001000 */
[----:B------:R-:W2:Y:S01]  /*02b0*/  LDG.E.EL.128 R20, desc[UR4][R20.64] ;  /* 0x0000000414147981 */ /* 0x000ea2000c2e1d00 */
[----:B------:R-:W-:Y:S02]  /*02c0*/  @!P5 FMUL R6, R6, 16777216 ;  /* 0x4b8000000606d820 */ /* 0x000fe40000400000 */
[----:B------:R-:W-:-:S04]  /*02d0*/  @P1 FMUL R27, R27, 0.25 ;  /* 0x3e8000001b1b1820 */ /* 0x000fc80000400000 */
[----:B------:R-:W5:Y:S02]  /*02e0*/  MUFU.RCP R6, R6 ;  /* 0x0000000600067308 */ /* 0x000f640000001000 */
[----:B------:R-:W-:Y:S01]  /*02f0*/  @!P4 FMUL R27, R27, 16777216 ;  /* 0x4b8000001b1bc820 */ /* 0x000fe20000400000 */
[----:B0-----:R-:W-:-:S05]  /*0300*/  FSEL R26, R2, 1, P0 ;  /* 0x3f800000021a7808 */ /* 0x001fca0000000000 */
[----:B------:R0:W-:Y:S01]  /*0310*/  MUFU.RCP R4, R27 ;  /* 0x0000001b00047308 */ /* 0x0001e20000001000 */
[----:B------:R-:W-:Y:S01]  /*0320*/  @!P3 FMUL R26, R26, 16777216 ;  /* 0x4b8000001a1ab820 */ /* 0x000fe20000400000 */
[----:B0-----:R-:W-:-:S03]  /*0330*/  FSEL R27, R2, 1, P2 ;  /* 0x3f800000021b7808 */ /* 0x001fc60001000000 */
[----:B-1----:R-:W-:Y:S02]  /*0340*/  FMUL R3, R5, R26 ;  /* 0x0000001a05037220 */ /* 0x002fe40000400000 */
[----:B------:R-:W-:-:S04]  /*0350*/  @!P5 FMUL R27, R27, 16777216 ;  /* 0x4b8000001b1bd820 */ /* 0x000fc80000400000 */
[----:B-----5:R-:W-:Y:S02]  /*0360*/  FMUL R5, R6, R27 ;  /* 0x0000001b06057220 */ /* 0x020fe40000400000 */
[----:B------:R-:W2:Y:S01]  /*0370*/  LDG.E.EL.128 R24, desc[UR4][R24.64] ;  /* 0x0000000418187981 */ /* 0x000ea2000c2e1d00 */
[----:B------:R-:W-:-:S04]  /*0380*/  FADD R7, R7, 9.9999997473787516356e-06 ;  /* 0x3727c5ac07077421 */ /* 0x000fc80000000000 */
[----:B------:R0:W1:Y:S01]  /*0390*/  MUFU.SQRT R28, R7 ;  /* 0x00000007001c7308 */ /* 0x0000620000002000 */
[----:B------:R-:W-:Y:S01]  /*03a0*/  FSEL R29, R2, 1, P1 ;  /* 0x3f800000021d7808 */ /* 0x000fe20000800000 */
[----:B0-----:R-:W0:Y:S01]  /*03b0*/  LDC.64 R6, c[0x0][0x238] ;  /* 0x00008e00ff067b82 */ /* 0x001e220000000a00 */
[C---:B-1----:R-:W-:Y:S02]  /*03c0*/  FSETP.GT.AND P0, PT, R28.reuse, 8.50705917302346158658e+37, PT ;  /* 0x7e8000001c00780b */ /* 0x042fe40003f04000 */
[----:B------:R-:W-:-:S11]  /*03d0*/  FSETP.GEU.AND P1, PT, R28, 1.175494350822287508e-38, PT ;  /* 0x008000001c00780b */ /* 0x000fd60003f2e000 */
[----:B------:R-:W-:-:S04]  /*03e0*/  @P0 FMUL R28, R28, 0.25 ;  /* 0x3e8000001c1c0820 */ /* 0x000fc80000400000 */
[----:B------:R-:W-:Y:S01]  /*03f0*/  @!P1 FMUL R28, R28, 16777216 ;  /* 0x4b8000001c1c9820 */ /* 0x000fe20000400000 */
[----:B------:R-:W-:-:S05]  /*0400*/  @!P4 FMUL R29, R29, 16777216 ;  /* 0x4b8000001d1dc820 */ /* 0x000fca0000400000 */
[----:B------:R-:W1:Y:S01]  /*0410*/  MUFU.RCP R28, R28 ;  /* 0x0000001c001c7308 */ /* 0x000e620000001000 */
[----:B------:R-:W-:Y:S01]  /*0420*/  FMUL R4, R4, R29 ;  /* 0x0000001d04047220 */ /* 0x000fe20000400000 */
[----:B------:R-:W-:-:S05]  /*0430*/  FSEL R29, R2, 1, P0 ;  /* 0x3f800000021d7808 */ /* 0x000fca0000000000 */
[----:B------:R-:W-:Y:S01]  /*0440*/  @!P1 FMUL R29, R29, 16777216 ;  /* 0x4b8000001d1d9820 */ /* 0x000fe20000400000 */
[----:B---3--:R-:W-:Y:S01]  /*0450*/  FADD R19, R19, -R15 ;  /* 0x8000000f13137221 */ /* 0x008fe20000000000 */
[----:B------:R-:W-:Y:S01]  /*0460*/  FADD R16, R16, -R12 ;  /* 0x8000000c10107221 */ /* 0x000fe20000000000 */
[----:B------:R-:W-:Y:S01]  /*0470*/  FADD R18, R18, -R14 ;  /* 0x8000000e12127221 */ /* 0x000fe20000000000 */
[----:B-1----:R-:W-:Y:S01]  /*0480*/  FMUL R2, R28, R29 ;  /* 0x0000001d1c027220 */ /* 0x002fe20000400000 */
[----:B------:R-:W-:Y:S01]  /*0490*/  FADD R17, R17, -R13 ;  /* 0x8000000d11117221 */ /* 0x000fe20000000000 */
[----:B----4-:R-:W-:Y:S01]  /*04a0*/  FADD R11, R11, -R15 ;  /* 0x8000000f0b0b7221 */ /* 0x010fe20000000000 */
[----:B------:R-:W-:Y:S01]  /*04b0*/  FADD R8, R8, -R12 ;  /* 0x8000000c08087221 */ /* 0x000fe20000000000 */
[----:B------:R-:W-:Y:S02]  /*04c0*/  FADD R12, R10, -R14 ;  /* 0x8000000e0a0c7221 */ /* 0x000fe40000000000 */
[C---:B------:R-:W-:Y:S01]  /*04d0*/  FMUL R10, R2.reuse, R11 ;  /* 0x0000000b020a7220 */ /* 0x040fe20000400000 */
[----:B------:R-:W-:Y:S01]  /*04e0*/  FMUL R2, R2, R19 ;  /* 0x0000001302027220 */ /* 0x000fe20000400000 */
[----:B------:R-:W-:Y:S01]  /*04f0*/  FADD R9, R9, -R13 ;  /* 0x8000000d09097221 */ /* 0x000fe20000000000 */
[C---:B------:R-:W-:Y:S01]  /*0500*/  FMUL R11, R5.reuse, R12 ;  /* 0x0000000c050b7220 */ /* 0x040fe20000400000 */
[----:B------:R-:W-:Y:S01]  /*0510*/  FMUL R5, R5, R18 ;  /* 0x0000001205057220 */ /* 0x000fe20000400000 */
[C---:B------:R-:W-:Y:S01]  /*0520*/  FMUL R15, R3.reuse, R8 ;  /* 0x00000008030f7220 */ /* 0x040fe20000400000 */
[C---:B------:R-:W-:Y:S01]  /*0530*/  FMUL R8, R4.reuse, R17 ;  /* 0x0000001104087220 */ /* 0x040fe20000400000 */
[----:B------:R-:W-:Y:S01]  /*0540*/  FMUL R13, R3, R16 ;  /* 0x00000010030d7220 */ /* 0x000fe20000400000 */
[----:B------:R-:W-:Y:S01]  /*0550*/  FMUL R12, R4, R9 ;  /* 0x00000009040c7220 */ /* 0x000fe20000400000 */
[----:B--2---:R-:W-:Y:S01]  /*0560*/  FFMA R2, R23, R2, R27 ;  /* 0x0000000217027223 */ /* 0x004fe2000000001b */
[----:B------:R-:W-:Y:S01]  /*0570*/  FFMA R5, R22, R5, R26 ;  /* 0x0000000516057223 */ /* 0x000fe2000000001a */
[----:B------:R-:W-:Y:S01]  /*0580*/  FFMA R8, R21, R8, R25 ;  /* 0x0000000815087223 */ /* 0x000fe20000000019 */
[----:B------:R-:W-:Y:S01]  /*0590*/  FFMA R10, R23, R10, R27 ;  /* 0x0000000a170a7223 */ /* 0x000fe2000000001b */
[C-C-:B------:R-:W-:Y:S01]  /*05a0*/  FFMA R3, R20.reuse, R15, R24.reuse ;  /* 0x0000000f14037223 */ /* 0x140fe20000000018 */
[----:B------:R-:W-:Y:S01]  /*05b0*/  FFMA R4, R20, R13, R24 ;  /* 0x0000000d14047223 */ /* 0x000fe20000000018 */
[----:B------:R-:W-:Y:S01]  /*05c0*/  FFMA R9, R21, R12, R25 ;  /* 0x0000000c15097223 */ /* 0x000fe20000000019 */
[----:B------:R-:W-:Y:S01]  /*05d0*/  FFMA R22, R22, R11, R26 ;  /* 0x0000000b16167223 */ /* 0x000fe2000000001a */
[----:B------:R-:W-:Y:S01]  /*05e0*/  FSETP.GEU.AND P6, PT, R2, RZ, PT ;  /* 0x000000ff0200720b */ /* 0x000fe20003fce000 */
[----:B0-----:R-:W-:Y:S01]  /*05f0*/  IMAD.WIDE R12, R0, 0x4, R6 ;  /* 0x00000004000c7825 */ /* 0x001fe200078e0206 */
[----:B------:R-:W-:-:S02]  /*0600*/  FSETP.GEU.AND P5, PT, R5, RZ, PT ;  /* 0x000000ff0500720b */ /* 0x000fc40003fae000 */
[----:B------:R-:W-:Y:S02]  /*0610*/  FSETP.GEU.AND P4, PT, R8, RZ, PT ;  /* 0x000000ff0800720b */ /* 0x000fe40003f8e000 */
[----:B------:R-:W-:Y:S02]  /*0620*/  FSETP.GEU.AND P3, PT, R10, RZ, PT ;  /* 0x000000ff0a00720b */ /* 0x000fe40003f6e000 */
[----:B------:R-:W-:Y:S02]  /*0630*/  SEL R7, R2, RZ, P6 ;  /* 0x000000ff02077207 */ /* 0x000fe40003000000 */
[----:B------:R-:W-:Y:S02]  /*0640*/  FSETP.GEU.AND P0, PT, R4, RZ, PT ;  /* 0x000000ff0400720b */ /* 0x000fe40003f0e000 */
[----:B------:R-:W-:Y:S02]  /*0650*/  FSETP.GEU.AND P2, PT, R22, RZ, PT ;  /* 0x000000ff1600720b */ /* 0x000fe40003f4e000 */
[----:B------:R-:W-:-:S02]  /*0660*/  FSETP.GEU.AND P1, PT, R9, RZ, PT ;  /* 0x000000ff0900720b */ /* 0x000fc40003f2e000 */
[----:B------:R-:W-:Y:S02]  /*0670*/  FSETP.GEU.AND P6, PT, R3, RZ, PT ;  /* 0x000000ff0300720b */ /* 0x000fe40003fce000 */
[----:B------:R-:W-:Y:S02]  /*0680*/  SEL R6, R5, RZ, P5 ;  /* 0x000000ff05067207 */ /* 0x000fe40002800000 */
[----:B------:R-:W-:Y:S02]  /*0690*/  SEL R5, R8, RZ, P4 ;  /* 0x000000ff08057207 */ /* 0x000fe40002000000 */
[----:B------:R-:W-:Y:S02]  /*06a0*/  SEL R11, R10, RZ, P3 ;  /* 0x000000ff0a0b7207 */ /* 0x000fe40001800000 */
[----:B------:R-:W-:Y:S02]  /*06b0*/  SEL R10, R22, RZ, P2 ;  /* 0x000000ff160a7207 */ /* 0x000fe40001000000 */
[----:B------:R-:W-:-:S02]  /*06c0*/  SEL R9, R9, RZ, P1 ;  /* 0x000000ff09097207 */ /* 0x000fc40000800000 */
[----:B------:R-:W-:Y:S02]  /*06d0*/  SEL R8, R3, RZ, P6 ;  /* 0x000000ff03087207 */ /* 0x000fe40003000000 */
[----:B------:R-:W-:-:S03]  /*06e0*/  SEL R4, R4, RZ, P0 ;  /* 0x000000ff04047207 */ /* 0x000fc60000000000 */
[----:B------:R-:W-:Y:S04]  /*06f0*/  STG.E.128 desc[UR4][R12.64], R8 ;  /* 0x000000080c007986 */ /* 0x000fe8000c101d04 */
[----:B------:R-:W-:Y:S01]  /*0700*/  STG.E.128 desc[UR4][R12.64+0x800], R4 ;  /* 0x000800040c007986 */ /* 0x000fe2000c101d04 */
[----:B------:R-:W-:Y:S05]  /*0710*/  EXIT ;  /* 0x000000000000794d */ /* 0x000fea0003800000 */
.L_x_0:
[----:B------:R-:W-:-:S00]  /*0720*/  BRA `(.L_x_0) ;  /* 0xfffffffc00fc7947 */ /* 0x000fc0000383ffff */
[----:B------:R-:W-:-:S00]  /*0730*/  NOP ;  /* 0x0000000000007918 */ /* 0x000fc00000000000 */
        /* <DEDUP_REMOVED lines=12> */
.L_x_1:


//--------------------- .nv.global.init           --------------------------
	.section	.nv.global.init,"aw",@progbits
.nv.global.init:
	.type		_$_str,@object
	.size		_$_str,(_$_str_$_2 - _$_str)
_$_str:
        /*0000*/ 	.byte	0x5f, 0x5f, 0x43, 0x55, 0x44, 0x41, 0x5f, 0x46, 0x54, 0x5a, 0x00
	.type		_$_str_$_2,@object
	.size		_$_str_$_2,(.L_1 - _$_str_$_2)
_$_str_$_2:
        /*000b*/ 	.byte	0x5f, 0x5f, 0x43, 0x55, 0x44, 0x41, 0x5f, 0x50, 0x52, 0x45, 0x43, 0x5f, 0x53, 0x51, 0x52, 0x54
        /*001b*/ 	.byte	0x00
.L_1:


//--------------------- .nv.constant0.triton_poi_fused__native_batch_norm_legit_no_training_relu_3 --------------------------
	.section	.nv.constant0.triton_poi_fused__native_batch_norm_legit_no_training_relu_3,"a",@progbits
	.sectionflags	@""
	.align	4
.nv.constant0.triton_poi_fused__native_batch_norm_legit_no_training_relu_3:
	.zero		580
